//
// Generated by NVIDIA NVVM Compiler
//
// Compiler Build ID: CL-36424714
// Cuda compilation tools, release 13.0, V13.0.88
// Based on NVVM 20.0.0
//

.version 9.0
.target sm_100
.address_size 64

	// .globl	_Z18countConditialCasePiiixx
// _ZZ18countConditialCasePiiixxE4smem has been demoted

.visible .entry _Z18countConditialCasePiiixx(
	.param .u64 .ptr .align 1 _Z18countConditialCasePiiixx_param_0,
	.param .u32 _Z18countConditialCasePiiixx_param_1,
	.param .u32 _Z18countConditialCasePiiixx_param_2,
	.param .u64 _Z18countConditialCasePiiixx_param_3,
	.param .u64 _Z18countConditialCasePiiixx_param_4
)
{
	.reg .pred 	%p<16>;
	.reg .b32 	%r<35>;
	.reg .b64 	%rd<35>;
	// demoted variable
	.shared .align 4 .b8 _ZZ18countConditialCasePiiixxE4smem[4096];
	ld.param.u64 	%rd6, [_Z18countConditialCasePiiixx_param_0];
	ld.param.u32 	%r11, [_Z18countConditialCasePiiixx_param_1];
	ld.param.u32 	%r12, [_Z18countConditialCasePiiixx_param_2];
	ld.param.u64 	%rd8, [_Z18countConditialCasePiiixx_param_3];
	ld.param.u64 	%rd9, [_Z18countConditialCasePiiixx_param_4];
	mov.u32 	%r1, %tid.x;
	mov.u32 	%r2, %ctaid.x;
	mov.u32 	%r34, %ntid.x;
	mad.lo.s32 	%r14, %r2, %r34, %r1;
	mov.u32 	%r4, %ctaid.y;
	mov.u32 	%r15, %ntid.y;
	mov.u32 	%r16, %tid.y;
	mad.lo.s32 	%r17, %r4, %r15, %r16;
	cvt.u64.u32 	%rd10, %r17;
	cvt.s64.s32 	%rd11, %r11;
	cvt.s64.s32 	%rd12, %r14;
	mad.lo.s64 	%rd13, %rd11, %rd10, %rd12;
	add.s64 	%rd14, %rd13, %rd8;
	setp.ge.s32 	%p1, %r14, %r11;
	setp.ge.s32 	%p2, %r17, %r12;
	or.pred  	%p3, %p1, %p2;
	setp.gt.s64 	%p4, %rd14, %rd9;
	or.pred  	%p5, %p3, %p4;
	@%p5 bra 	$L__BB0_13;
	mul.hi.s64 	%rd15, %rd14, 7378697629483820647;
	shr.u64 	%rd16, %rd15, 63;
	shr.s64 	%rd17, %rd15, 2;
	add.s64 	%rd18, %rd17, %rd16;
	mul.lo.s64 	%rd19, %rd18, 10;
	sub.s64 	%rd2, %rd14, %rd19;
	setp.eq.s64 	%p6, %rd2, 0;
	shl.b32 	%r19, %r1, 2;
	mov.u32 	%r20, _ZZ18countConditialCasePiiixxE4smem;
	add.s32 	%r5, %r20, %r19;
	@%p6 bra 	$L__BB0_6;
	cvt.u32.u64 	%r33, %rd2;
	mov.u64 	%rd34, %rd14;
$L__BB0_3:
	mul.hi.s64 	%rd20, %rd34, 7378697629483820647;
	shr.u64 	%rd21, %rd20, 63;
	shr.s64 	%rd22, %rd20, 2;
	add.s64 	%rd4, %rd22, %rd21;
	add.s64 	%rd23, %rd34, 9;
	setp.lt.u64 	%p7, %rd23, 19;
	@%p7 bra 	$L__BB0_14;
	mul.hi.s64 	%rd24, %rd4, 7378697629483820647;
	shr.u64 	%rd25, %rd24, 63;
	shr.s64 	%rd26, %rd24, 2;
	add.s64 	%rd27, %rd26, %rd25;
	mul.lo.s64 	%rd28, %rd27, 10;
	sub.s64 	%rd5, %rd4, %rd28;
	setp.eq.s64 	%p8, %rd5, 0;
	@%p8 bra 	$L__BB0_6;
	cvt.u32.u64 	%r8, %rd5;
	sub.s32 	%r21, %r33, %r8;
	abs.s32 	%r22, %r21;
	setp.gt.u32 	%p9, %r22, 2;
	mov.u32 	%r33, %r8;
	mov.u64 	%rd34, %rd4;
	@%p9 bra 	$L__BB0_6;
	bra.uni 	$L__BB0_3;
$L__BB0_6:
	mov.b32 	%r24, 0;
	st.shared.u32 	[%r5], %r24;
$L__BB0_7:
	bar.sync 	0;
	setp.lt.u32 	%p10, %r34, 2;
	@%p10 bra 	$L__BB0_11;
$L__BB0_8:
	shr.u32 	%r10, %r34, 1;
	setp.ge.u32 	%p11, %r1, %r10;
	cvt.u64.u32 	%rd29, %r10;
	add.s64 	%rd30, %rd14, %rd29;
	setp.gt.s64 	%p12, %rd30, %rd9;
	or.pred  	%p13, %p11, %p12;
	@%p13 bra 	$L__BB0_10;
	shl.b32 	%r25, %r10, 2;
	add.s32 	%r26, %r5, %r25;
	ld.shared.u32 	%r27, [%r26];
	ld.shared.u32 	%r28, [%r5];
	add.s32 	%r29, %r28, %r27;
	st.shared.u32 	[%r5], %r29;
$L__BB0_10:
	setp.gt.u32 	%p14, %r34, 3;
	mov.u32 	%r34, %r10;
	@%p14 bra 	$L__BB0_8;
$L__BB0_11:
	setp.ne.s32 	%p15, %r1, 0;
	@%p15 bra 	$L__BB0_13;
	ld.shared.u32 	%r30, [_ZZ18countConditialCasePiiixxE4smem];
	mov.u32 	%r31, %nctaid.x;
	mad.lo.s32 	%r32, %r4, %r31, %r2;
	cvta.to.global.u64 	%rd31, %rd6;
	mul.wide.u32 	%rd32, %r32, 4;
	add.s64 	%rd33, %rd31, %rd32;
	st.global.u32 	[%rd33], %r30;
$L__BB0_13:
	ret;
$L__BB0_14:
	mov.b32 	%r23, 1;
	st.shared.u32 	[%r5], %r23;
	bra.uni 	$L__BB0_7;

}


// ===== COMPILED SASS (sm_100) =====

	.target	sm_100

	.elftype	@"ET_EXEC"


//--------------------- .note.nv.tkinfo           --------------------------
	.section	.note.nv.tkinfo,"",@"SHT_NOTE"
	.sectionflags	@"SHF_NOTE_NV_TKINFO"
	.tkinfo
        /*0018*/ 	.word	0x00000002
        /*0030*/ 	.string	""
        /*0030*/ 	.string	"ptxas"
        /*0030*/ 	.string	"Cuda compilation tools, release 13.0, V13.0.88"
        /*0030*/ 	.string	"Build cuda_13.0.r13.0/compiler.36424714_0"
        /*0030*/ 	.string	"-arch sm_100 -m 64 "



//--------------------- .note.nv.cuinfo           --------------------------
	.section	.note.nv.cuinfo,"",@"SHT_NOTE"
	.sectionflags	@"SHF_NOTE_NV_CUINFO"
        /*0018*/ 	.short	0x0002
        /*001a*/ 	.short	0x0064
        /*001c*/ 	.short	0x0082
	.zero		2


//--------------------- .nv.info                  --------------------------
	.section	.nv.info,"",@"SHT_CUDA_INFO"
	.align	4


	//----- nvinfo : EIATTR_REGCOUNT
	.align		4
        /*0000*/ 	.byte	0x04, 0x2f
        /*0002*/ 	.short	(.L_1 - .L_0)
	.align		4
.L_0:
        /*0004*/ 	.word	index@(_Z18countConditialCasePiiixx)
        /*0008*/ 	.word	0x00000014


	//----- nvinfo : EIATTR_FRAME_SIZE
	.align		4
.L_1:
        /*000c*/ 	.byte	0x04, 0x11
        /*000e*/ 	.short	(.L_3 - .L_2)
	.align		4
.L_2:
        /*0010*/ 	.word	index@(_Z18countConditialCasePiiixx)
        /*0014*/ 	.word	0x00000000


	//----- nvinfo : EIATTR_MIN_STACK_SIZE
	.align		4
.L_3:
        /*0018*/ 	.byte	0x04, 0x12
        /*001a*/ 	.short	(.L_5 - .L_4)
	.align		4
.L_4:
        /*001c*/ 	.word	index@(_Z18countConditialCasePiiixx)
        /*0020*/ 	.word	0x00000000
.L_5:


//--------------------- .nv.compat                --------------------------
	.section	.nv.compat,"",@"SHT_CUDA_COMPAT_INFO"
	.align	4
        /*0000*/ 	.byte	0x02, 0x09, 0x00, 0x00, 0x02, 0x02, 0x01, 0x00, 0x02, 0x05, 0x05, 0x00, 0x03, 0x07, 0x01, 0x01
        /*0010*/ 	.byte	0x02, 0x03, 0x00, 0x00, 0x02, 0x06, 0x01, 0x00, 0x04, 0x0b, 0x08, 0x00, 0x09, 0x00, 0x00, 0x00
        /*0020*/ 	.byte	0x00, 0x00, 0x00, 0x00


//--------------------- .nv.info._Z18countConditialCasePiiixx --------------------------
	.section	.nv.info._Z18countConditialCasePiiixx,"",@"SHT_CUDA_INFO"
	.sectionflags	@""
	.align	4


	//----- nvinfo : EIATTR_CUDA_API_VERSION
	.align		4
        /*0000*/ 	.byte	0x04, 0x37
        /*0002*/ 	.short	(.L_7 - .L_6)
.L_6:
        /*0004*/ 	.word	0x00000082


	//----- nvinfo : EIATTR_KPARAM_INFO
	.align		4
.L_7:
        /*0008*/ 	.byte	0x04, 0x17
        /*000a*/ 	.short	(.L_9 - .L_8)
.L_8:
        /*000c*/ 	.word	0x00000000
        /*0010*/ 	.short	0x0004
        /*0012*/ 	.short	0x0018
        /*0014*/ 	.byte	0x00, 0xf0, 0x21, 0x00


	//----- nvinfo : EIATTR_KPARAM_INFO
	.align		4
.L_9:
        /*0018*/ 	.byte	0x04, 0x17
        /*001a*/ 	.short	(.L_11 - .L_10)
.L_10:
        /*001c*/ 	.word	0x00000000
        /*0020*/ 	.short	0x0003
        /*0022*/ 	.short	0x0010
        /*0024*/ 	.byte	0x00, 0xf0, 0x21, 0x00


	//----- nvinfo : EIATTR_KPARAM_INFO
	.align		4
.L_11:
        /*0028*/ 	.byte	0x04, 0x17
        /*002a*/ 	.short	(.L_13 - .L_12)
.L_12:
        /*002c*/ 	.word	0x00000000
        /*0030*/ 	.short	0x0002
        /*0032*/ 	.short	0x000c
        /*0034*/ 	.byte	0x00, 0xf0, 0x11, 0x00


	//----- nvinfo : EIATTR_KPARAM_INFO
	.align		4
.L_13:
        /*0038*/ 	.byte	0x04, 0x17
        /*003a*/ 	.short	(.L_15 - .L_14)
.L_14:
        /*003c*/ 	.word	0x00000000
        /*0040*/ 	.short	0x0001
        /*0042*/ 	.short	0x0008
        /*0044*/ 	.byte	0x00, 0xf0, 0x11, 0x00


	//----- nvinfo : EIATTR_KPARAM_INFO
	.align		4
.L_15:
        /*0048*/ 	.byte	0x04, 0x17
        /*004a*/ 	.short	(.L_17 - .L_16)
.L_16:
        /*004c*/ 	.word	0x00000000
        /*0050*/ 	.short	0x0000
        /*0052*/ 	.short	0x0000
        /*0054*/ 	.byte	0x00, 0xf5, 0x21, 0x00


	//----- nvinfo : EIATTR_SPARSE_MMA_MASK
	.align		4
.L_17:
        /*0058*/ 	.byte	0x03, 0x50
        /*005a*/ 	.short	0x0000


	//----- nvinfo : EIATTR_MAXREG_COUNT
	.align		4
        /*005c*/ 	.byte	0x03, 0x1b
        /*005e*/ 	.short	0x00ff


	//----- nvinfo : EIATTR_NUM_BARRIERS
	.align		4
        /*0060*/ 	.byte	0x02, 0x4c
        /*0062*/ 	.byte	0x01
	.zero		1


	//----- nvinfo : EIATTR_MERCURY_ISA_VERSION
	.align		4
        /*0064*/ 	.byte	0x03, 0x5f
        /*0066*/ 	.short	0x0101


	//----- nvinfo : EIATTR_VRC_CTA_INIT_COUNT
	.align		4
        /*0068*/ 	.byte	0x02, 0x4a
	.zero		1
	.zero		1


	//----- nvinfo : EIATTR_EXIT_INSTR_OFFSETS
	.align		4
        /*006c*/ 	.byte	0x04, 0x1c
        /*006e*/ 	.short	(.L_19 - .L_18)


	//   ....[0]....
.L_18:
        /*0070*/ 	.word	0x00000150


	//   ....[1]....
        /*0074*/ 	.word	0x000007a0


	//   ....[2]....
        /*0078*/ 	.word	0x00000850


	//----- nvinfo : EIATTR_CRS_STACK_SIZE
	.align		4
.L_19:
        /*007c*/ 	.byte	0x04, 0x1e
        /*007e*/ 	.short	(.L_21 - .L_20)
.L_20:
        /*0080*/ 	.word	0x00000000


	//----- nvinfo : EIATTR_CBANK_PARAM_SIZE
	.align		4
.L_21:
        /*0084*/ 	.byte	0x03, 0x19
        /*0086*/ 	.short	0x0020


	//----- nvinfo : EIATTR_PARAM_CBANK
	.align		4
        /*0088*/ 	.byte	0x04, 0x0a
        /*008a*/ 	.short	(.L_23 - .L_22)
	.align		4
.L_22:
        /*008c*/ 	.word	index@(.nv.constant0._Z18countConditialCasePiiixx)
        /*0090*/ 	.short	0x0380
        /*0092*/ 	.short	0x0020


	//----- nvinfo : EIATTR_SW_WAR
	.align		4
.L_23:
        /*0094*/ 	.byte	0x04, 0x36
        /*0096*/ 	.short	(.L_25 - .L_24)
.L_24:
        /*0098*/ 	.word	0x00000008
.L_25:


//--------------------- .nv.callgraph             --------------------------
	.section	.nv.callgraph,"",@"SHT_CUDA_CALLGRAPH"
	.align	4
	.sectionentsize	8
	.align		4
        /*0000*/ 	.word	0x00000000
	.align		4
        /*0004*/ 	.word	0xffffffff
	.align		4
        /*0008*/ 	.word	0x00000000
	.align		4
        /*000c*/ 	.word	0xfffffffe
	.align		4
        /*0010*/ 	.word	0x00000000
	.align		4
        /*0014*/ 	.word	0xfffffffd
	.align		4
        /*0018*/ 	.word	0x00000000
	.align		4
        /*001c*/ 	.word	0xfffffffc


//--------------------- .text._Z18countConditialCasePiiixx --------------------------
	.section	.text._Z18countConditialCasePiiixx,"ax",@progbits
	.align	128
        .global         _Z18countConditialCasePiiixx
        .type           _Z18countConditialCasePiiixx,@function
        .size           _Z18countConditialCasePiiixx,(.L_x_8 - _Z18countConditialCasePiiixx)
        .other          _Z18countConditialCasePiiixx,@"STO_CUDA_ENTRY STV_DEFAULT"
_Z18countConditialCasePiiixx:
.text._Z18countConditialCasePiiixx:
[----:B------:R-:W-:Y:S01]  /*0000*/  LDC R1, c[0x0][0x37c] ;  /* 0x0000df00ff017b82 */ /* 0x000fe20000000800 */
[----:B------:R-:W0:Y:S07]  /*0010*/  S2R R0, SR_TID.X ;  /* 0x0000000000007919 */ /* 0x000e2e0000002100 */
[----:B------:R-:W0:Y:S01]  /*0020*/  S2UR UR6, SR_CTAID.X ;  /* 0x00000000000679c3 */ /* 0x000e220000002500 */
[----:B------:R-:W1:Y:S01]  /*0030*/  LDCU.64 UR8, c[0x0][0x388] ;  /* 0x00007100ff0877ac */ /* 0x000e620008000a00 */
[----:B------:R-:W2:Y:S01]  /*0040*/  S2R R4, SR_CTAID.Y ;  /* 0x0000000000047919 */ /* 0x000ea20000002600 */
[----:B------:R-:W3:Y:S01]  /*0050*/  LDCU.128 UR12, c[0x0][0x390] ;  /* 0x00007200ff0c77ac */ /* 0x000ee20008000c00 */
[----:B------:R-:W2:Y:S04]  /*0060*/  S2R R9, SR_TID.Y ;  /* 0x0000000000097919 */ /* 0x000ea80000002200 */
[----:B------:R-:W0:Y:S01]  /*0070*/  LDC R5, c[0x0][0x360] ;  /* 0x0000d800ff057b82 */ /* 0x000e220000000800 */
[----:B------:R-:W2:Y:S01]  /*0080*/  LDCU UR4, c[0x0][0x364] ;  /* 0x00006c80ff0477ac */ /* 0x000ea20008000800 */
[----:B0-----:R-:W-:-:S05]  /*0090*/  IMAD R6, R5, UR6, R0 ;  /* 0x0000000605067c24 */ /* 0x001fca000f8e0200 */
[----:B------:R-:W-:Y:S01]  /*00a0*/  SHF.R.S32.HI R7, RZ, 0x1f, R6 ;  /* 0x0000001fff077819 */ /* 0x000fe20000011406 */
[----:B--2---:R-:W-:Y:S01]  /*00b0*/  IMAD R9, R4, UR4, R9 ;  /* 0x0000000404097c24 */ /* 0x004fe2000f8e0209 */
[----:B-1----:R-:W-:-:S03]  /*00c0*/  USHF.R.S32.HI UR4, URZ, 0x1f, UR8 ;  /* 0x0000001fff047899 */ /* 0x002fc60008011408 */
[C---:B------:R-:W-:Y:S01]  /*00d0*/  IMAD.WIDE.U32 R2, R9.reuse, UR8, R6 ;  /* 0x0000000809027c25 */ /* 0x040fe2000f8e0006 */
[----:B------:R-:W-:-:S03]  /*00e0*/  ISETP.GE.AND P0, PT, R9, UR9, PT ;  /* 0x0000000909007c0c */ /* 0x000fc6000bf06270 */
[----:B------:R-:W-:Y:S01]  /*00f0*/  IMAD R9, R9, UR4, RZ ;  /* 0x0000000409097c24 */ /* 0x000fe2000f8e02ff */
[----:B---3--:R-:W-:Y:S02]  /*0100*/  IADD3 R2, P1, PT, R2, UR12, RZ ;  /* 0x0000000c02027c10 */ /* 0x008fe4000ff3e0ff */
[----:B------:R-:W-:Y:S02]  /*0110*/  ISETP.GE.OR P0, PT, R6, UR8, P0 ;  /* 0x0000000806007c0c */ /* 0x000fe40008706670 */
[----:B------:R-:W-:Y:S02]  /*0120*/  IADD3.X R3, PT, PT, R3, UR13, R9, P1, !PT ;  /* 0x0000000d03037c10 */ /* 0x000fe40008ffe409 */
[----:B------:R-:W-:-:S04]  /*0130*/  ISETP.GT.U32.AND P1, PT, R2, UR14, PT ;  /* 0x0000000e02007c0c */ /* 0x000fc8000bf24070 */
[----:B------:R-:W-:-:S13]  /*0140*/  ISETP.GT.OR.EX P0, PT, R3, UR15, P0, P1 ;  /* 0x0000000f03007c0c */ /* 0x000fda0008704710 */
[----:B------:R-:W-:Y:S05]  /*0150*/  @P0 EXIT ;  /* 0x000000000000094d */ /* 0x000fea0003800000 */
[C---:B------:R-:W-:Y:S01]  /*0160*/  IMAD.WIDE.U32 R6, R3.reuse, 0x66666667, RZ ;  /* 0x6666666703067825 */ /* 0x040fe200078e00ff */
[----:B------:R-:W-:Y:S01]  /*0170*/  ISETP.LT.AND P1, PT, R3, RZ, PT ;  /* 0x000000ff0300720c */ /* 0x000fe20003f21270 */
[----:B------:R-:W0:Y:S01]  /*0180*/  S2UR UR5, SR_CgaCtaId ;  /* 0x00000000000579c3 */ /* 0x000e220000008800 */
[----:B------:R-:W-:Y:S01]  /*0190*/  UMOV UR4, 0x400 ;  /* 0x0000040000047882 */ /* 0x000fe20000000000 */
[----:B------:R-:W-:Y:S01]  /*01a0*/  BSSY.RECONVERGENT B0, `(.L_x_0) ;  /* 0x000004c000007945 */ /* 0x000fe20003800200 */
[----:B------:R-:W-:-:S04]  /*01b0*/  IMAD.WIDE.U32 R8, P0, R2, 0x66666666, R6 ;  /* 0x6666666602087825 */ /* 0x000fc80007800006 */
[----:B------:R-:W-:-:S04]  /*01c0*/  IMAD.WIDE.U32 R6, R2, 0x66666667, RZ ;  /* 0x6666666702067825 */ /* 0x000fc800078e00ff */
[----:B------:R-:W-:Y:S01]  /*01d0*/  IMAD.X R11, RZ, RZ, RZ, P0 ;  /* 0x000000ffff0b7224 */ /* 0x000fe200000e06ff */
[----:B------:R-:W-:Y:S01]  /*01e0*/  IADD3 RZ, P0, PT, R7, R8, RZ ;  /* 0x0000000807ff7210 */ /* 0x000fe20007f1e0ff */
[----:B------:R-:W-:-:S04]  /*01f0*/  IMAD.MOV.U32 R10, RZ, RZ, R9 ;  /* 0x000000ffff0a7224 */ /* 0x000fc800078e0009 */
[----:B------:R-:W-:-:S03]  /*0200*/  IMAD.WIDE.U32.X R6, R3, 0x66666666, R10, P0 ;  /* 0x6666666603067825 */ /* 0x000fc600000e040a */
[----:B------:R-:W-:Y:S01]  /*0210*/  IADD3 R9, P0, PT, R6, -0x66666667, RZ ;  /* 0x9999999906097810 */ /* 0x000fe20007f1e0ff */
[----:B0-----:R-:W-:-:S03]  /*0220*/  ULEA UR4, UR5, UR4, 0x18 ;  /* 0x0000000405047291 */ /* 0x001fc6000f8ec0ff */
[----:B------:R-:W-:Y:S02]  /*0230*/  IADD3.X R11, PT, PT, R7, -0x66666667, RZ, P0, !PT ;  /* 0x99999999070b7810 */ /* 0x000fe400007fe4ff */
[----:B------:R-:W-:Y:S02]  /*0240*/  SEL R6, R9, R6, P1 ;  /* 0x0000000609067207 */ /* 0x000fe40000800000 */
[----:B------:R-:W-:-:S04]  /*0250*/  SEL R8, R11, R7, P1 ;  /* 0x000000070b087207 */ /* 0x000fc80000800000 */
[----:B------:R-:W-:-:S04]  /*0260*/  SHF.R.S64 R7, R6, 0x2, R8 ;  /* 0x0000000206077819 */ /* 0x000fc80000001008 */
[----:B------:R-:W-:-:S04]  /*0270*/  LEA.HI R7, P0, R8, R7, RZ, 0x1 ;  /* 0x0000000708077211 */ /* 0x000fc800078108ff */
[----:B------:R-:W-:Y:S01]  /*0280*/  LEA.HI.X.SX32 R6, R8, RZ, 0x1e, P0 ;  /* 0x000000ff08067211 */ /* 0x000fe200000ff6ff */
[----:B------:R-:W-:-:S04]  /*0290*/  IMAD.WIDE.U32 R8, R7, -0xa, R2 ;  /* 0xfffffff607087825 */ /* 0x000fc800078e0002 */
[----:B------:R-:W-:Y:S01]  /*02a0*/  IMAD R6, R6, -0xa, RZ ;  /* 0xfffffff606067824 */ /* 0x000fe200078e02ff */
[----:B------:R-:W-:-:S04]  /*02b0*/  ISETP.NE.U32.AND P0, PT, R8, RZ, PT ;  /* 0x000000ff0800720c */ /* 0x000fc80003f05070 */
[----:B------:R-:W-:-:S04]  /*02c0*/  IADD3 R6, PT, PT, R9, -R7, R6 ;  /* 0x8000000709067210 */ /* 0x000fc80007ffe006 */
[----:B------:R-:W-:Y:S02]  /*02d0*/  ISETP.NE.AND.EX P0, PT, R6, RZ, PT, P0 ;  /* 0x000000ff0600720c */ /* 0x000fe40003f05300 */
[----:B------:R-:W-:-:S11]  /*02e0*/  LEA R6, R0, UR4, 0x2 ;  /* 0x0000000400067c11 */ /* 0x000fd6000f8e10ff */
[----:B------:R-:W-:Y:S05]  /*02f0*/  @!P0 BRA `(.L_x_1) ;  /* 0x0000000000c88947 */ /* 0x000fea0003800000 */
[----:B------:R-:W-:Y:S02]  /*0300*/  IMAD.MOV.U32 R7, RZ, RZ, R2 ;  /* 0x000000ffff077224 */ /* 0x000fe400078e0002 */
[----:B------:R-:W-:-:S07]  /*0310*/  IMAD.MOV.U32 R9, RZ, RZ, R3 ;  /* 0x000000ffff097224 */ /* 0x000fce00078e0003 */
.L_x_3:
[C---:B------:R-:W-:Y:S01]  /*0320*/  IMAD.WIDE.U32 R10, R9.reuse, 0x66666667, RZ ;  /* 0x66666667090a7825 */ /* 0x040fe200078e00ff */
[----:B------:R-:W-:-:S03]  /*0330*/  ISETP.LT.AND P1, PT, R9, RZ, PT ;  /* 0x000000ff0900720c */ /* 0x000fc60003f21270 */
[----:B------:R-:W-:-:S04]  /*0340*/  IMAD.WIDE.U32 R12, P0, R7, 0x66666666, R10 ;  /* 0x66666666070c7825 */ /* 0x000fc8000780000a */
[C---:B------:R-:W-:Y:S01]  /*0350*/  IMAD.WIDE.U32 R10, R7.reuse, 0x66666667, RZ ;  /* 0x66666667070a7825 */ /* 0x040fe200078e00ff */
[----:B------:R-:W-:-:S03]  /*0360*/  IADD3 R7, P2, PT, R7, 0x9, RZ ;  /* 0x0000000907077810 */ /* 0x000fc60007f5e0ff */
[----:B------:R-:W-:Y:S01]  /*0370*/  IMAD.X R15, RZ, RZ, RZ, P0 ;  /* 0x000000ffff0f7224 */ /* 0x000fe200000e06ff */
[----:B------:R-:W-:Y:S01]  /*0380*/  IADD3 RZ, P0, PT, R11, R12, RZ ;  /* 0x0000000c0bff7210 */ /* 0x000fe20007f1e0ff */
[----:B------:R-:W-:-:S04]  /*0390*/  IMAD.MOV.U32 R14, RZ, RZ, R13 ;  /* 0x000000ffff0e7224 */ /* 0x000fc800078e000d */
[----:B------:R-:W-:-:S03]  /*03a0*/  IMAD.WIDE.U32.X R10, R9, 0x66666666, R14, P0 ;  /* 0x66666666090a7825 */ /* 0x000fc600000e040e */
[----:B------:R-:W-:-:S04]  /*03b0*/  IADD3 R13, P0, PT, R10, -0x66666667, RZ ;  /* 0x999999990a0d7810 */ /* 0x000fc80007f1e0ff */
[----:B------:R-:W-:Y:S02]  /*03c0*/  IADD3.X R15, PT, PT, R11, -0x66666667, RZ, P0, !PT ;  /* 0x999999990b0f7810 */ /* 0x000fe400007fe4ff */
[----:B------:R-:W-:Y:S01]  /*03d0*/  ISETP.GE.U32.AND P0, PT, R7, 0x13, PT ;  /* 0x000000130700780c */ /* 0x000fe20003f06070 */
[----:B------:R-:W-:Y:S01]  /*03e0*/  IMAD.X R7, RZ, RZ, R9, P2 ;  /* 0x000000ffff077224 */ /* 0x000fe200010e0609 */
[----:B------:R-:W-:Y:S02]  /*03f0*/  SEL R10, R13, R10, P1 ;  /* 0x0000000a0d0a7207 */ /* 0x000fe40000800000 */
[----:B------:R-:W-:Y:S02]  /*0400*/  SEL R11, R15, R11, P1 ;  /* 0x0000000b0f0b7207 */ /* 0x000fe40000800000 */
[----:B------:R-:W-:Y:S02]  /*0410*/  ISETP.GE.U32.AND.EX P0, PT, R7, RZ, PT, P0 ;  /* 0x000000ff0700720c */ /* 0x000fe40003f06100 */
[----:B------:R-:W-:-:S04]  /*0420*/  SHF.R.S64 R10, R10, 0x2, R11 ;  /* 0x000000020a0a7819 */ /* 0x000fc8000000100b */
[----:B------:R-:W-:-:S04]  /*0430*/  LEA.HI R10, P1, R11, R10, RZ, 0x1 ;  /* 0x0000000a0b0a7211 */ /* 0x000fc800078308ff */
[----:B------:R-:W-:-:S03]  /*0440*/  LEA.HI.X.SX32 R11, R11, RZ, 0x1e, P1 ;  /* 0x000000ff0b0b7211 */ /* 0x000fc600008ff6ff */
[----:B------:R-:W-:Y:S06]  /*0450*/  @!P0 BRA `(.L_x_2) ;  /* 0x0000000000788947 */ /* 0x000fec0003800000 */
[C---:B------:R-:W-:Y:S01]  /*0460*/  IMAD.WIDE.U32 R12, R11.reuse, 0x66666667, RZ ;  /* 0x666666670b0c7825 */ /* 0x040fe200078e00ff */
[----:B------:R-:W-:-:S03]  /*0470*/  ISETP.LT.AND P1, PT, R11, RZ, PT ;  /* 0x000000ff0b00720c */ /* 0x000fc60003f21270 */
[----:B------:R-:W-:-:S04]  /*0480*/  IMAD.WIDE.U32 R14, P0, R10, 0x66666666, R12 ;  /* 0x666666660a0e7825 */ /* 0x000fc8000780000c */
[----:B------:R-:W-:-:S04]  /*0490*/  IMAD.WIDE.U32 R12, R10, 0x66666667, RZ ;  /* 0x666666670a0c7825 */ /* 0x000fc800078e00ff */
[----:B------:R-:W-:Y:S01]  /*04a0*/  IMAD.X R17, RZ, RZ, RZ, P0 ;  /* 0x000000ffff117224 */ /* 0x000fe200000e06ff */
[----:B------:R-:W-:Y:S01]  /*04b0*/  IADD3 RZ, P0, PT, R13, R14, RZ ;  /* 0x0000000e0dff7210 */ /* 0x000fe20007f1e0ff */
[----:B------:R-:W-:-:S04]  /*04c0*/  IMAD.MOV.U32 R16, RZ, RZ, R15 ;  /* 0x000000ffff107224 */ /* 0x000fc800078e000f */
[----:B------:R-:W-:-:S03]  /*04d0*/  IMAD.WIDE.U32.X R12, R11, 0x66666666, R16, P0 ;  /* 0x666666660b0c7825 */ /* 0x000fc600000e0410 */
[----:B------:R-:W-:-:S04]  /*04e0*/  IADD3 R7, P0, PT, R12, -0x66666667, RZ ;  /* 0x999999990c077810 */ /* 0x000fc80007f1e0ff */
        /* <DEDUP_REMOVED lines=10> */
[----:B------:R-:W-:-:S13]  /*0590*/  ISETP.NE.AND.EX P0, PT, R7, RZ, PT, P0 ;  /* 0x000000ff0700720c */ /* 0x000fda0003f05300 */
[----:B------:R-:W-:Y:S05]  /*05a0*/  @!P0 BRA `(.L_x_1) ;  /* 0x00000000001c8947 */ /* 0x000fea0003800000 */
[--C-:B------:R-:W-:Y:S02]  /*05b0*/  IMAD.IADD R7, R8, 0x1, -R12.reuse ;  /* 0x0000000108077824 */ /* 0x100fe400078e0a0c */
[----:B------:R-:W-:Y:S02]  /*05c0*/  IMAD.MOV.U32 R8, RZ, RZ, R12 ;  /* 0x000000ffff087224 */ /* 0x000fe400078e000c */
[----:B------:R-:W-:Y:S01]  /*05d0*/  IMAD.MOV.U32 R9, RZ, RZ, R11 ;  /* 0x000000ffff097224 */ /* 0x000fe200078e000b */
[----:B------:R-:W-:-:S04]  /*05e0*/  IABS R7, R7 ;  /* 0x0000000700077213 */ /* 0x000fc80000000000 */
[----:B------:R-:W-:Y:S01]  /*05f0*/  ISETP.GT.U32.AND P0, PT, R7, 0x2, PT ;  /* 0x000000020700780c */ /* 0x000fe20003f04070 */
[----:B------:R-:W-:-:S12]  /*0600*/  IMAD.MOV.U32 R7, RZ, RZ, R10 ;  /* 0x000000ffff077224 */ /* 0x000fd800078e000a */
[----:B------:R-:W-:Y:S05]  /*0610*/  @!P0 BRA `(.L_x_3) ;  /* 0xfffffffc00408947 */ /* 0x000fea000383ffff */
.L_x_1:
[----:B------:R1:W-:Y:S01]  /*0620*/  STS [R6], RZ ;  /* 0x000000ff06007388 */ /* 0x0003e20000000800 */
[----:B------:R-:W-:Y:S05]  /*0630*/  BRA `(.L_x_4) ;  /* 0x0000000000087947 */ /* 0x000fea0003800000 */
.L_x_2:
[----:B------:R-:W-:-:S05]  /*0640*/  IMAD.MOV.U32 R7, RZ, RZ, 0x1 ;  /* 0x00000001ff077424 */ /* 0x000fca00078e00ff */
[----:B------:R0:W-:Y:S02]  /*0650*/  STS [R6], R7 ;  /* 0x0000000706007388 */ /* 0x0001e40000000800 */
.L_x_4:
[----:B------:R-:W-:Y:S05]  /*0660*/  BSYNC.RECONVERGENT B0 ;  /* 0x0000000000007941 */ /* 0x000fea0003800200 */
.L_x_0:
[----:B------:R-:W-:Y:S01]  /*0670*/  BAR.SYNC.DEFER_BLOCKING 0x0 ;  /* 0x0000000000007b1d */ /* 0x000fe20000010000 */
[----:B------:R-:W-:Y:S02]  /*0680*/  ISETP.GE.U32.AND P0, PT, R5, 0x2, PT ;  /* 0x000000020500780c */ /* 0x000fe40003f06070 */
[----:B------:R-:W-:-:S03]  /*0690*/  ISETP.NE.AND P1, PT, R0, RZ, PT ;  /* 0x000000ff0000720c */ /* 0x000fc60003f25270 */
[----:B------:R-:W2:Y:S08]  /*06a0*/  LDCU.64 UR4, c[0x0][0x398] ;  /* 0x00007300ff0477ac */ /* 0x000eb00008000a00 */
[----:B------:R-:W-:Y:S05]  /*06b0*/  @!P0 BRA `(.L_x_5) ;  /* 0x0000000000388947 */ /* 0x000fea0003800000 */
.L_x_6:
[----:B------:R-:W-:-:S04]  /*06c0*/  SHF.R.U32.HI R11, RZ, 0x1, R5 ;  /* 0x00000001ff0b7819 */ /* 0x000fc80000011605 */
[----:B0-----:R-:W-:-:S04]  /*06d0*/  IADD3 R7, P2, PT, R11, R2, RZ ;  /* 0x000000020b077210 */ /* 0x001fc80007f5e0ff */
[----:B--2---:R-:W-:Y:S01]  /*06e0*/  ISETP.GT.U32.AND P0, PT, R7, UR4, PT ;  /* 0x0000000407007c0c */ /* 0x004fe2000bf04070 */
[----:B------:R-:W-:-:S05]  /*06f0*/  IMAD.X R7, RZ, RZ, R3, P2 ;  /* 0x000000ffff077224 */ /* 0x000fca00010e0603 */
[----:B------:R-:W-:-:S04]  /*0700*/  ISETP.GT.AND.EX P0, PT, R7, UR5, PT, P0 ;  /* 0x0000000507007c0c */ /* 0x000fc8000bf04300 */
[----:B------:R-:W-:-:S13]  /*0710*/  ISETP.GE.U32.OR P0, PT, R0, R11, P0 ;  /* 0x0000000b0000720c */ /* 0x000fda0000706470 */
[----:B------:R-:W-:Y:S01]  /*0720*/  @!P0 IMAD R7, R11, 0x4, R6 ;  /* 0x000000040b078824 */ /* 0x000fe200078e0206 */
[----:B------:R-:W-:Y:S05]  /*0730*/  @!P0 LDS R8, [R6] ;  /* 0x0000000006088984 */ /* 0x000fea0000000800 */
[----:B------:R-:W0:Y:S02]  /*0740*/  @!P0 LDS R7, [R7] ;  /* 0x0000000007078984 */ /* 0x000e240000000800 */
[----:B0-----:R-:W-:-:S05]  /*0750*/  @!P0 IMAD.IADD R9, R7, 0x1, R8 ;  /* 0x0000000107098824 */ /* 0x001fca00078e0208 */
[----:B------:R3:W-:Y:S01]  /*0760*/  @!P0 STS [R6], R9 ;  /* 0x0000000906008388 */ /* 0x0007e20000000800 */
[----:B------:R-:W-:Y:S01]  /*0770*/  ISETP.GT.U32.AND P0, PT, R5, 0x3, PT ;  /* 0x000000030500780c */ /* 0x000fe20003f04070 */
[----:B------:R-:W-:-:S12]  /*0780*/  IMAD.MOV.U32 R5, RZ, RZ, R11 ;  /* 0x000000ffff057224 */ /* 0x000fd800078e000b */
[----:B---3--:R-:W-:Y:S05]  /*0790*/  @P0 BRA `(.L_x_6) ;  /* 0xfffffffc00c80947 */ /* 0x008fea000383ffff */
.L_x_5:
[----:B--2---:R-:W-:Y:S05]  /*07a0*/  @P1 EXIT ;  /* 0x000000000000194d */ /* 0x004fea0003800000 */
[----:B------:R-:W2:Y:S01]  /*07b0*/  S2UR UR5, SR_CgaCtaId ;  /* 0x00000000000579c3 */ /* 0x000ea20000008800 */
[----:B------:R-:W-:-:S07]  /*07c0*/  UMOV UR4, 0x400 ;  /* 0x0000040000047882 */ /* 0x000fce0000000000 */
[----:B0-----:R-:W0:Y:S08]  /*07d0*/  LDC R7, c[0x0][0x370] ;  /* 0x0000dc00ff077b82 */ /* 0x001e300000000800 */
[----:B------:R-:W3:Y:S01]  /*07e0*/  LDC.64 R2, c[0x0][0x380] ;  /* 0x0000e000ff027b82 */ /* 0x000ee20000000a00 */
[----:B--2---:R-:W-:Y:S01]  /*07f0*/  ULEA UR4, UR5, UR4, 0x18 ;  /* 0x0000000405047291 */ /* 0x004fe2000f8ec0ff */
[----:B0-----:R-:W-:-:S08]  /*0800*/  IMAD R7, R4, R7, UR6 ;  /* 0x0000000604077e24 */ /* 0x001fd0000f8e0207 */
[----:B------:R-:W0:Y:S02]  /*0810*/  LDS R5, [UR4] ;  /* 0x00000004ff057984 */ /* 0x000e240008000800 */
[----:B------:R-:W0:Y:S01]  /*0820*/  LDCU.64 UR4, c[0x0][0x358] ;  /* 0x00006b00ff0477ac */ /* 0x000e220008000a00 */
[----:B---3--:R-:W-:-:S05]  /*0830*/  IMAD.WIDE.U32 R2, R7, 0x4, R2 ;  /* 0x0000000407027825 */ /* 0x008fca00078e0002 */
[----:B0-----:R-:W-:Y:S01]  /*0840*/  STG.E desc[UR4][R2.64], R5 ;  /* 0x0000000502007986 */ /* 0x001fe2000c101904 */
[----:B------:R-:W-:Y:S05]  /*0850*/  EXIT ;  /* 0x000000000000794d */ /* 0x000fea0003800000 */
.L_x_7:
[----:B------:R-:W-:-:S00]  /*0860*/  BRA `(.L_x_7) ;  /* 0xfffffffc00fc7947 */ /* 0x000fc0000383ffff */
[----:B------:R-:W-:-:S00]  /*0870*/  NOP ;  /* 0x0000000000007918 */ /* 0x000fc00000000000 */
        /* <DEDUP_REMOVED lines=8> */
.L_x_8:


//--------------------- .nv.shared._Z18countConditialCasePiiixx --------------------------
	.section	.nv.shared._Z18countConditialCasePiiixx,"aw",@nobits
	.sectionflags	@""
	.align	4
.nv.shared._Z18countConditialCasePiiixx:
	.zero		5120


//--------------------- .nv.shared.reserved.0     --------------------------
	.section	.nv.shared.reserved.0,"aw",@nobits
	.weak		__nv_reservedSMEM_offset_0_alias
	.size		__nv_reservedSMEM_offset_0_alias, 0, 64
	.other		__nv_reservedSMEM_offset_0_alias,@"STO_CUDA_RESERVED_SHARED STV_DEFAULT"
__nv_reservedSMEM_offset_0_alias:
	.zero		0
	.zero		64


//--------------------- .nv.constant0._Z18countConditialCasePiiixx --------------------------
	.section	.nv.constant0._Z18countConditialCasePiiixx,"a",@progbits
	.sectionflags	@""
	.align	4
.nv.constant0._Z18countConditialCasePiiixx:
	.zero		928


//--------------------- SYMBOLS --------------------------

	.type		.nv.reservedSmem.offset0,@object
	.size		.nv.reservedSmem.offset0,0x4
	.type		.nv.reservedSmem.cap,@object
	.size		.nv.reservedSmem.cap,0x4
